//
// Generated by NVIDIA NVVM Compiler
//
// Compiler Build ID: CL-36424714
// Cuda compilation tools, release 13.0, V13.0.88
// Based on NVVM 20.0.0
//

.version 9.0
.target sm_100
.address_size 64

	// .globl	_Z13vecAdd_kernelPKfS0_Pfi

.visible .entry _Z13vecAdd_kernelPKfS0_Pfi(
	.param .u64 .ptr .align 1 _Z13vecAdd_kernelPKfS0_Pfi_param_0,
	.param .u64 .ptr .align 1 _Z13vecAdd_kernelPKfS0_Pfi_param_1,
	.param .u64 .ptr .align 1 _Z13vecAdd_kernelPKfS0_Pfi_param_2,
	.param .u32 _Z13vecAdd_kernelPKfS0_Pfi_param_3
)
{
	.reg .pred 	%p<2>;
	.reg .b32 	%r<6>;
	.reg .b32 	%f<4>;
	.reg .b64 	%rd<11>;

	ld.param.u64 	%rd1, [_Z13vecAdd_kernelPKfS0_Pfi_param_0];
	ld.param.u64 	%rd2, [_Z13vecAdd_kernelPKfS0_Pfi_param_1];
	ld.param.u64 	%rd3, [_Z13vecAdd_kernelPKfS0_Pfi_param_2];
	ld.param.u32 	%r2, [_Z13vecAdd_kernelPKfS0_Pfi_param_3];
	mov.u32 	%r3, %ctaid.x;
	mov.u32 	%r4, %ntid.x;
	mov.u32 	%r5, %tid.x;
	mad.lo.s32 	%r1, %r3, %r4, %r5;
	setp.ge.s32 	%p1, %r1, %r2;
	@%p1 bra 	$L__BB0_2;
	cvta.to.global.u64 	%rd4, %rd1;
	cvta.to.global.u64 	%rd5, %rd2;
	cvta.to.global.u64 	%rd6, %rd3;
	mul.wide.s32 	%rd7, %r1, 4;
	add.s64 	%rd8, %rd4, %rd7;
	ld.global.f32 	%f1, [%rd8];
	add.s64 	%rd9, %rd5, %rd7;
	ld.global.f32 	%f2, [%rd9];
	add.f32 	%f3, %f1, %f2;
	add.s64 	%rd10, %rd6, %rd7;
	st.global.f32 	[%rd10], %f3;
$L__BB0_2:
	ret;

}


// ===== COMPILED SASS (sm_100) =====

	.target	sm_100

	.elftype	@"ET_EXEC"


//--------------------- .note.nv.tkinfo           --------------------------
	.section	.note.nv.tkinfo,"",@"SHT_NOTE"
	.sectionflags	@"SHF_NOTE_NV_TKINFO"
	.tkinfo
        /*0018*/ 	.word	0x00000002
        /*0030*/ 	.string	""
        /*0030*/ 	.string	"ptxas"
        /*0030*/ 	.string	"Cuda compilation tools, release 13.0, V13.0.88"
        /*0030*/ 	.string	"Build cuda_13.0.r13.0/compiler.36424714_0"
        /*0030*/ 	.string	"-arch sm_100 -m 64 "



//--------------------- .note.nv.cuinfo           --------------------------
	.section	.note.nv.cuinfo,"",@"SHT_NOTE"
	.sectionflags	@"SHF_NOTE_NV_CUINFO"
        /*0018*/ 	.short	0x0002
        /*001a*/ 	.short	0x0064
        /*001c*/ 	.short	0x0082
	.zero		2


//--------------------- .nv.info                  --------------------------
	.section	.nv.info,"",@"SHT_CUDA_INFO"
	.align	4


	//----- nvinfo : EIATTR_REGCOUNT
	.align		4
        /*0000*/ 	.byte	0x04, 0x2f
        /*0002*/ 	.short	(.L_1 - .L_0)
	.align		4
.L_0:
        /*0004*/ 	.word	index@(_Z13vecAdd_kernelPKfS0_Pfi)
        /*0008*/ 	.word	0x0000000c


	//----- nvinfo : EIATTR_FRAME_SIZE
	.align		4
.L_1:
        /*000c*/ 	.byte	0x04, 0x11
        /*000e*/ 	.short	(.L_3 - .L_2)
	.align		4
.L_2:
        /*0010*/ 	.word	index@(_Z13vecAdd_kernelPKfS0_Pfi)
        /*0014*/ 	.word	0x00000000


	//----- nvinfo : EIATTR_MIN_STACK_SIZE
	.align		4
.L_3:
        /*0018*/ 	.byte	0x04, 0x12
        /*001a*/ 	.short	(.L_5 - .L_4)
	.align		4
.L_4:
        /*001c*/ 	.word	index@(_Z13vecAdd_kernelPKfS0_Pfi)
        /*0020*/ 	.word	0x00000000
.L_5:


//--------------------- .nv.compat                --------------------------
	.section	.nv.compat,"",@"SHT_CUDA_COMPAT_INFO"
	.align	4
        /*0000*/ 	.byte	0x02, 0x09, 0x00, 0x00, 0x02, 0x02, 0x01, 0x00, 0x02, 0x05, 0x05, 0x00, 0x03, 0x07, 0x01, 0x01
        /*0010*/ 	.byte	0x02, 0x03, 0x00, 0x00, 0x02, 0x06, 0x01, 0x00, 0x04, 0x0b, 0x08, 0x00, 0x09, 0x00, 0x00, 0x00
        /*0020*/ 	.byte	0x00, 0x00, 0x00, 0x00


//--------------------- .nv.info._Z13vecAdd_kernelPKfS0_Pfi --------------------------
	.section	.nv.info._Z13vecAdd_kernelPKfS0_Pfi,"",@"SHT_CUDA_INFO"
	.sectionflags	@""
	.align	4


	//----- nvinfo : EIATTR_CUDA_API_VERSION
	.align		4
        /*0000*/ 	.byte	0x04, 0x37
        /*0002*/ 	.short	(.L_7 - .L_6)
.L_6:
        /*0004*/ 	.word	0x00000082


	//----- nvinfo : EIATTR_KPARAM_INFO
	.align		4
.L_7:
        /*0008*/ 	.byte	0x04, 0x17
        /*000a*/ 	.short	(.L_9 - .L_8)
.L_8:
        /*000c*/ 	.word	0x00000000
        /*0010*/ 	.short	0x0003
        /*0012*/ 	.short	0x0018
        /*0014*/ 	.byte	0x00, 0xf0, 0x11, 0x00


	//----- nvinfo : EIATTR_KPARAM_INFO
	.align		4
.L_9:
        /*0018*/ 	.byte	0x04, 0x17
        /*001a*/ 	.short	(.L_11 - .L_10)
.L_10:
        /*001c*/ 	.word	0x00000000
        /*0020*/ 	.short	0x0002
        /*0022*/ 	.short	0x0010
        /*0024*/ 	.byte	0x00, 0xf5, 0x21, 0x00


	//----- nvinfo : EIATTR_KPARAM_INFO
	.align		4
.L_11:
        /*0028*/ 	.byte	0x04, 0x17
        /*002a*/ 	.short	(.L_13 - .L_12)
.L_12:
        /*002c*/ 	.word	0x00000000
        /*0030*/ 	.short	0x0001
        /*0032*/ 	.short	0x0008
        /*0034*/ 	.byte	0x00, 0xf5, 0x21, 0x00


	//----- nvinfo : EIATTR_KPARAM_INFO
	.align		4
.L_13:
        /*0038*/ 	.byte	0x04, 0x17
        /*003a*/ 	.short	(.L_15 - .L_14)
.L_14:
        /*003c*/ 	.word	0x00000000
        /*0040*/ 	.short	0x0000
        /*0042*/ 	.short	0x0000
        /*0044*/ 	.byte	0x00, 0xf5, 0x21, 0x00


	//----- nvinfo : EIATTR_SPARSE_MMA_MASK
	.align		4
.L_15:
        /*0048*/ 	.byte	0x03, 0x50
        /*004a*/ 	.short	0x0000


	//----- nvinfo : EIATTR_MAXREG_COUNT
	.align		4
        /*004c*/ 	.byte	0x03, 0x1b
        /*004e*/ 	.short	0x00ff


	//----- nvinfo : EIATTR_MERCURY_ISA_VERSION
	.align		4
        /*0050*/ 	.byte	0x03, 0x5f
        /*0052*/ 	.short	0x0101


	//----- nvinfo : EIATTR_VRC_CTA_INIT_COUNT
	.align		4
        /*0054*/ 	.byte	0x02, 0x4a
	.zero		1
	.zero		1


	//----- nvinfo : EIATTR_EXIT_INSTR_OFFSETS
	.align		4
        /*0058*/ 	.byte	0x04, 0x1c
        /*005a*/ 	.short	(.L_17 - .L_16)


	//   ....[0]....
.L_16:
        /*005c*/ 	.word	0x00000070


	//   ....[1]....
        /*0060*/ 	.word	0x00000130


	//----- nvinfo : EIATTR_CBANK_PARAM_SIZE
	.align		4
.L_17:
        /*0064*/ 	.byte	0x03, 0x19
        /*0066*/ 	.short	0x001c


	//----- nvinfo : EIATTR_PARAM_CBANK
	.align		4
        /*0068*/ 	.byte	0x04, 0x0a
        /*006a*/ 	.short	(.L_19 - .L_18)
	.align		4
.L_18:
        /*006c*/ 	.word	index@(.nv.constant0._Z13vecAdd_kernelPKfS0_Pfi)
        /*0070*/ 	.short	0x0380
        /*0072*/ 	.short	0x001c


	//----- nvinfo : EIATTR_SW_WAR
	.align		4
.L_19:
        /*0074*/ 	.byte	0x04, 0x36
        /*0076*/ 	.short	(.L_21 - .L_20)
.L_20:
        /*0078*/ 	.word	0x00000008
.L_21:


//--------------------- .nv.callgraph             --------------------------
	.section	.nv.callgraph,"",@"SHT_CUDA_CALLGRAPH"
	.align	4
	.sectionentsize	8
	.align		4
        /*0000*/ 	.word	0x00000000
	.align		4
        /*0004*/ 	.word	0xffffffff
	.align		4
        /*0008*/ 	.word	0x00000000
	.align		4
        /*000c*/ 	.word	0xfffffffe
	.align		4
        /*0010*/ 	.word	0x00000000
	.align		4
        /*0014*/ 	.word	0xfffffffd
	.align		4
        /*0018*/ 	.word	0x00000000
	.align		4
        /*001c*/ 	.word	0xfffffffc


//--------------------- .text._Z13vecAdd_kernelPKfS0_Pfi --------------------------
	.section	.text._Z13vecAdd_kernelPKfS0_Pfi,"ax",@progbits
	.align	128
        .global         _Z13vecAdd_kernelPKfS0_Pfi
        .type           _Z13vecAdd_kernelPKfS0_Pfi,@function
        .size           _Z13vecAdd_kernelPKfS0_Pfi,(.L_x_1 - _Z13vecAdd_kernelPKfS0_Pfi)
        .other          _Z13vecAdd_kernelPKfS0_Pfi,@"STO_CUDA_ENTRY STV_DEFAULT"
_Z13vecAdd_kernelPKfS0_Pfi:
.text._Z13vecAdd_kernelPKfS0_Pfi:
[----:B------:R-:W-:Y:S01]  /*0000*/  LDC R1, c[0x0][0x37c] ;  /* 0x0000df00ff017b82 */ /* 0x000fe20000000800 */
[----:B------:R-:W0:Y:S07]  /*0010*/  S2R R0, SR_TID.X ;  /* 0x0000000000007919 */ /* 0x000e2e0000002100 */
[----:B------:R-:W0:Y:S01]  /*0020*/  S2UR UR4, SR_CTAID.X ;  /* 0x00000000000479c3 */ /* 0x000e220000002500 */
[----:B------:R-:W1:Y:S07]  /*0030*/  LDCU UR5, c[0x0][0x398] ;  /* 0x00007300ff0577ac */ /* 0x000e6e0008000800 */
[----:B------:R-:W0:Y:S02]  /*0040*/  LDC R9, c[0x0][0x360] ;  /* 0x0000d800ff097b82 */ /* 0x000e240000000800 */
[----:B0-----:R-:W-:-:S05]  /*0050*/  IMAD R9, R9, UR4, R0 ;  /* 0x0000000409097c24 */ /* 0x001fca000f8e0200 */
[----:B-1----:R-:W-:-:S13]  /*0060*/  ISETP.GE.AND P0, PT, R9, UR5, PT ;  /* 0x0000000509007c0c */ /* 0x002fda000bf06270 */
[----:B------:R-:W-:Y:S05]  /*0070*/  @P0 EXIT ;  /* 0x000000000000094d */ /* 0x000fea0003800000 */
[----:B------:R-:W0:Y:S01]  /*0080*/  LDC.64 R2, c[0x0][0x380] ;  /* 0x0000e000ff027b82 */ /* 0x000e220000000a00 */
[----:B------:R-:W1:Y:S07]  /*0090*/  LDCU.64 UR4, c[0x0][0x358] ;  /* 0x00006b00ff0477ac */ /* 0x000e6e0008000a00 */
[----:B------:R-:W2:Y:S08]  /*00a0*/  LDC.64 R4, c[0x0][0x388] ;  /* 0x0000e200ff047b82 */ /* 0x000eb00000000a00 */
[----:B------:R-:W3:Y:S01]  /*00b0*/  LDC.64 R6, c[0x0][0x390] ;  /* 0x0000e400ff067b82 */ /* 0x000ee20000000a00 */
[----:B0-----:R-:W-:-:S06]  /*00c0*/  IMAD.WIDE R2, R9, 0x4, R2 ;  /* 0x0000000409027825 */ /* 0x001fcc00078e0202 */
[----:B-1----:R-:W4:Y:S01]  /*00d0*/  LDG.E R2, desc[UR4][R2.64] ;  /* 0x0000000402027981 */ /* 0x002f22000c1e1900 */
[----:B--2---:R-:W-:-:S06]  /*00e0*/  IMAD.WIDE R4, R9, 0x4, R4 ;  /* 0x0000000409047825 */ /* 0x004fcc00078e0204 */
[----:B------:R-:W4:Y:S01]  /*00f0*/  LDG.E R5, desc[UR4][R4.64] ;  /* 0x0000000404057981 */ /* 0x000f22000c1e1900 */
[----:B---3--:R-:W-:-:S04]  /*0100*/  IMAD.WIDE R6, R9, 0x4, R6 ;  /* 0x0000000409067825 */ /* 0x008fc800078e0206 */
[----:B----4-:R-:W-:-:S05]  /*0110*/  FADD R9, R2, R5 ;  /* 0x0000000502097221 */ /* 0x010fca0000000000 */
[----:B------:R-:W-:Y:S01]  /*0120*/  STG.E desc[UR4][R6.64], R9 ;  /* 0x0000000906007986 */ /* 0x000fe2000c101904 */
[----:B------:R-:W-:Y:S05]  /*0130*/  EXIT ;  /* 0x000000000000794d */ /* 0x000fea0003800000 */
.L_x_0:
[----:B------:R-:W-:-:S00]  /*0140*/  BRA `(.L_x_0) ;  /* 0xfffffffc00fc7947 */ /* 0x000fc0000383ffff */
[----:B------:R-:W-:-:S00]  /*0150*/  NOP ;  /* 0x0000000000007918 */ /* 0x000fc00000000000 */
        /* <DEDUP_REMOVED lines=10> */
.L_x_1:


//--------------------- .nv.shared.reserved.0     --------------------------
	.section	.nv.shared.reserved.0,"aw",@nobits
	.weak		__nv_reservedSMEM_offset_0_alias
	.size		__nv_reservedSMEM_offset_0_alias, 0, 64
	.other		__nv_reservedSMEM_offset_0_alias,@"STO_CUDA_RESERVED_SHARED STV_DEFAULT"
__nv_reservedSMEM_offset_0_alias:
	.zero		0
	.zero		64


//--------------------- .nv.constant0._Z13vecAdd_kernelPKfS0_Pfi --------------------------
	.section	.nv.constant0._Z13vecAdd_kernelPKfS0_Pfi,"a",@progbits
	.sectionflags	@""
	.align	4
.nv.constant0._Z13vecAdd_kernelPKfS0_Pfi:
	.zero		924


//--------------------- SYMBOLS --------------------------

	.type		.nv.reservedSmem.offset0,@object
	.size		.nv.reservedSmem.offset0,0x4
